//
// Generated by NVIDIA NVVM Compiler
//
// Compiler Build ID: CL-36424714
// Cuda compilation tools, release 13.0, V13.0.88
// Based on NVVM 20.0.0
//

.version 9.0
.target sm_100
.address_size 64

	// .globl	_Z20non_coalesced_kernelPfS_

.visible .entry _Z20non_coalesced_kernelPfS_(
	.param .u64 .ptr .align 1 _Z20non_coalesced_kernelPfS__param_0,
	.param .u64 .ptr .align 1 _Z20non_coalesced_kernelPfS__param_1
)
{
	.reg .pred 	%p<3>;
	.reg .b32 	%r<16>;
	.reg .b32 	%f<17>;
	.reg .b64 	%rd<11>;

	ld.param.u64 	%rd3, [_Z20non_coalesced_kernelPfS__param_0];
	ld.param.u64 	%rd4, [_Z20non_coalesced_kernelPfS__param_1];
	mov.u32 	%r9, %tid.x;
	mov.u32 	%r10, %ctaid.x;
	mov.u32 	%r11, %ntid.x;
	mad.lo.s32 	%r14, %r10, %r11, %r9;
	setp.gt.s32 	%p1, %r14, 1023;
	@%p1 bra 	$L__BB0_3;
	shl.b32 	%r13, %r14, 10;
	cvta.to.global.u64 	%rd5, %rd3;
	add.s64 	%rd1, %rd5, 32768;
	cvta.to.global.u64 	%rd6, %rd4;
	add.s64 	%rd2, %rd6, 32;
	mov.b32 	%r15, 0;
$L__BB0_2:
	mul.wide.s32 	%rd7, %r14, 4;
	add.s64 	%rd8, %rd1, %rd7;
	mul.wide.s32 	%rd9, %r13, 4;
	add.s64 	%rd10, %rd2, %rd9;
	ld.global.f32 	%f1, [%rd8+-32768];
	st.global.f32 	[%rd10+-32], %f1;
	ld.global.f32 	%f2, [%rd8+-28672];
	st.global.f32 	[%rd10+-28], %f2;
	ld.global.f32 	%f3, [%rd8+-24576];
	st.global.f32 	[%rd10+-24], %f3;
	ld.global.f32 	%f4, [%rd8+-20480];
	st.global.f32 	[%rd10+-20], %f4;
	ld.global.f32 	%f5, [%rd8+-16384];
	st.global.f32 	[%rd10+-16], %f5;
	ld.global.f32 	%f6, [%rd8+-12288];
	st.global.f32 	[%rd10+-12], %f6;
	ld.global.f32 	%f7, [%rd8+-8192];
	st.global.f32 	[%rd10+-8], %f7;
	ld.global.f32 	%f8, [%rd8+-4096];
	st.global.f32 	[%rd10+-4], %f8;
	ld.global.f32 	%f9, [%rd8];
	st.global.f32 	[%rd10], %f9;
	ld.global.f32 	%f10, [%rd8+4096];
	st.global.f32 	[%rd10+4], %f10;
	ld.global.f32 	%f11, [%rd8+8192];
	st.global.f32 	[%rd10+8], %f11;
	ld.global.f32 	%f12, [%rd8+12288];
	st.global.f32 	[%rd10+12], %f12;
	ld.global.f32 	%f13, [%rd8+16384];
	st.global.f32 	[%rd10+16], %f13;
	ld.global.f32 	%f14, [%rd8+20480];
	st.global.f32 	[%rd10+20], %f14;
	ld.global.f32 	%f15, [%rd8+24576];
	st.global.f32 	[%rd10+24], %f15;
	ld.global.f32 	%f16, [%rd8+28672];
	st.global.f32 	[%rd10+28], %f16;
	add.s32 	%r15, %r15, 16;
	add.s32 	%r14, %r14, 16384;
	add.s32 	%r13, %r13, 16;
	setp.ne.s32 	%p2, %r15, 1024;
	@%p2 bra 	$L__BB0_2;
$L__BB0_3:
	ret;

}
	// .globl	_Z16coalesced_kernelPfS_
.visible .entry _Z16coalesced_kernelPfS_(
	.param .u64 .ptr .align 1 _Z16coalesced_kernelPfS__param_0,
	.param .u64 .ptr .align 1 _Z16coalesced_kernelPfS__param_1
)
{
	.reg .pred 	%p<3>;
	.reg .b32 	%r<13>;
	.reg .b32 	%f<17>;
	.reg .b64 	%rd<10>;

	ld.param.u64 	%rd3, [_Z16coalesced_kernelPfS__param_0];
	ld.param.u64 	%rd4, [_Z16coalesced_kernelPfS__param_1];
	mov.u32 	%r7, %tid.x;
	mov.u32 	%r8, %ctaid.x;
	mov.u32 	%r9, %ntid.x;
	mad.lo.s32 	%r1, %r8, %r9, %r7;
	setp.gt.s32 	%p1, %r1, 1023;
	@%p1 bra 	$L__BB1_3;
	shl.b32 	%r11, %r1, 10;
	cvta.to.global.u64 	%rd5, %rd3;
	add.s64 	%rd1, %rd5, 32;
	cvta.to.global.u64 	%rd6, %rd4;
	add.s64 	%rd2, %rd6, 32;
	mov.b32 	%r12, 0;
$L__BB1_2:
	mul.wide.s32 	%rd7, %r11, 4;
	add.s64 	%rd8, %rd1, %rd7;
	add.s64 	%rd9, %rd2, %rd7;
	ld.global.f32 	%f1, [%rd8+-32];
	st.global.f32 	[%rd9+-32], %f1;
	ld.global.f32 	%f2, [%rd8+-28];
	st.global.f32 	[%rd9+-28], %f2;
	ld.global.f32 	%f3, [%rd8+-24];
	st.global.f32 	[%rd9+-24], %f3;
	ld.global.f32 	%f4, [%rd8+-20];
	st.global.f32 	[%rd9+-20], %f4;
	ld.global.f32 	%f5, [%rd8+-16];
	st.global.f32 	[%rd9+-16], %f5;
	ld.global.f32 	%f6, [%rd8+-12];
	st.global.f32 	[%rd9+-12], %f6;
	ld.global.f32 	%f7, [%rd8+-8];
	st.global.f32 	[%rd9+-8], %f7;
	ld.global.f32 	%f8, [%rd8+-4];
	st.global.f32 	[%rd9+-4], %f8;
	ld.global.f32 	%f9, [%rd8];
	st.global.f32 	[%rd9], %f9;
	ld.global.f32 	%f10, [%rd8+4];
	st.global.f32 	[%rd9+4], %f10;
	ld.global.f32 	%f11, [%rd8+8];
	st.global.f32 	[%rd9+8], %f11;
	ld.global.f32 	%f12, [%rd8+12];
	st.global.f32 	[%rd9+12], %f12;
	ld.global.f32 	%f13, [%rd8+16];
	st.global.f32 	[%rd9+16], %f13;
	ld.global.f32 	%f14, [%rd8+20];
	st.global.f32 	[%rd9+20], %f14;
	ld.global.f32 	%f15, [%rd8+24];
	st.global.f32 	[%rd9+24], %f15;
	ld.global.f32 	%f16, [%rd8+28];
	st.global.f32 	[%rd9+28], %f16;
	add.s32 	%r12, %r12, 16;
	add.s32 	%r11, %r11, 16;
	setp.ne.s32 	%p2, %r12, 1024;
	@%p2 bra 	$L__BB1_2;
$L__BB1_3:
	ret;

}


// ===== COMPILED SASS (sm_100) =====

	.target	sm_100

	.elftype	@"ET_EXEC"


//--------------------- .note.nv.tkinfo           --------------------------
	.section	.note.nv.tkinfo,"",@"SHT_NOTE"
	.sectionflags	@"SHF_NOTE_NV_TKINFO"
	.tkinfo
        /*0018*/ 	.word	0x00000002
        /*0030*/ 	.string	""
        /*0030*/ 	.string	"ptxas"
        /*0030*/ 	.string	"Cuda compilation tools, release 13.0, V13.0.88"
        /*0030*/ 	.string	"Build cuda_13.0.r13.0/compiler.36424714_0"
        /*0030*/ 	.string	"-arch sm_100 -m 64 "



//--------------------- .note.nv.cuinfo           --------------------------
	.section	.note.nv.cuinfo,"",@"SHT_NOTE"
	.sectionflags	@"SHF_NOTE_NV_CUINFO"
        /*0018*/ 	.short	0x0002
        /*001a*/ 	.short	0x0064
        /*001c*/ 	.short	0x0082
	.zero		2


//--------------------- .nv.info                  --------------------------
	.section	.nv.info,"",@"SHT_CUDA_INFO"
	.align	4


	//----- nvinfo : EIATTR_REGCOUNT
	.align		4
        /*0000*/ 	.byte	0x04, 0x2f
        /*0002*/ 	.short	(.L_1 - .L_0)
	.align		4
.L_0:
        /*0004*/ 	.word	index@(_Z20non_coalesced_kernelPfS_)
        /*0008*/ 	.word	0x00000020


	//----- nvinfo : EIATTR_FRAME_SIZE
	.align		4
.L_1:
        /*000c*/ 	.byte	0x04, 0x11
        /*000e*/ 	.short	(.L_3 - .L_2)
	.align		4
.L_2:
        /*0010*/ 	.word	index@(_Z20non_coalesced_kernelPfS_)
        /*0014*/ 	.word	0x00000000


	//----- nvinfo : EIATTR_REGCOUNT
	.align		4
.L_3:
        /*0018*/ 	.byte	0x04, 0x2f
        /*001a*/ 	.short	(.L_5 - .L_4)
	.align		4
.L_4:
        /*001c*/ 	.word	index@(_Z16coalesced_kernelPfS_)
        /*0020*/ 	.word	0x00000020


	//----- nvinfo : EIATTR_FRAME_SIZE
	.align		4
.L_5:
        /*0024*/ 	.byte	0x04, 0x11
        /*0026*/ 	.short	(.L_7 - .L_6)
	.align		4
.L_6:
        /*0028*/ 	.word	index@(_Z16coalesced_kernelPfS_)
        /*002c*/ 	.word	0x00000000


	//----- nvinfo : EIATTR_MIN_STACK_SIZE
	.align		4
.L_7:
        /*0030*/ 	.byte	0x04, 0x12
        /*0032*/ 	.short	(.L_9 - .L_8)
	.align		4
.L_8:
        /*0034*/ 	.word	index@(_Z16coalesced_kernelPfS_)
        /*0038*/ 	.word	0x00000000


	//----- nvinfo : EIATTR_MIN_STACK_SIZE
	.align		4
.L_9:
        /*003c*/ 	.byte	0x04, 0x12
        /*003e*/ 	.short	(.L_11 - .L_10)
	.align		4
.L_10:
        /*0040*/ 	.word	index@(_Z20non_coalesced_kernelPfS_)
        /*0044*/ 	.word	0x00000000
.L_11:


//--------------------- .nv.compat                --------------------------
	.section	.nv.compat,"",@"SHT_CUDA_COMPAT_INFO"
	.align	4
        /*0000*/ 	.byte	0x02, 0x09, 0x00, 0x00, 0x02, 0x02, 0x01, 0x00, 0x02, 0x05, 0x05, 0x00, 0x03, 0x07, 0x01, 0x01
        /*0010*/ 	.byte	0x02, 0x03, 0x00, 0x00, 0x02, 0x06, 0x01, 0x00, 0x04, 0x0b, 0x08, 0x00, 0x09, 0x00, 0x00, 0x00
        /*0020*/ 	.byte	0x00, 0x00, 0x00, 0x00


//--------------------- .nv.info._Z16coalesced_kernelPfS_ --------------------------
	.section	.nv.info._Z16coalesced_kernelPfS_,"",@"SHT_CUDA_INFO"
	.sectionflags	@""
	.align	4


	//----- nvinfo : EIATTR_CUDA_API_VERSION
	.align		4
        /*0000*/ 	.byte	0x04, 0x37
        /*0002*/ 	.short	(.L_13 - .L_12)
.L_12:
        /*0004*/ 	.word	0x00000082


	//----- nvinfo : EIATTR_KPARAM_INFO
	.align		4
.L_13:
        /*0008*/ 	.byte	0x04, 0x17
        /*000a*/ 	.short	(.L_15 - .L_14)
.L_14:
        /*000c*/ 	.word	0x00000000
        /*0010*/ 	.short	0x0001
        /*0012*/ 	.short	0x0008
        /*0014*/ 	.byte	0x00, 0xf5, 0x21, 0x00


	//----- nvinfo : EIATTR_KPARAM_INFO
	.align		4
.L_15:
        /*0018*/ 	.byte	0x04, 0x17
        /*001a*/ 	.short	(.L_17 - .L_16)
.L_16:
        /*001c*/ 	.word	0x00000000
        /*0020*/ 	.short	0x0000
        /*0022*/ 	.short	0x0000
        /*0024*/ 	.byte	0x00, 0xf5, 0x21, 0x00


	//----- nvinfo : EIATTR_SPARSE_MMA_MASK
	.align		4
.L_17:
        /*0028*/ 	.byte	0x03, 0x50
        /*002a*/ 	.short	0x0000


	//----- nvinfo : EIATTR_MAXREG_COUNT
	.align		4
        /*002c*/ 	.byte	0x03, 0x1b
        /*002e*/ 	.short	0x00ff


	//----- nvinfo : EIATTR_MERCURY_ISA_VERSION
	.align		4
        /*0030*/ 	.byte	0x03, 0x5f
        /*0032*/ 	.short	0x0101


	//----- nvinfo : EIATTR_VRC_CTA_INIT_COUNT
	.align		4
        /*0034*/ 	.byte	0x02, 0x4a
	.zero		1
	.zero		1


	//----- nvinfo : EIATTR_EXIT_INSTR_OFFSETS
	.align		4
        /*0038*/ 	.byte	0x04, 0x1c
        /*003a*/ 	.short	(.L_19 - .L_18)


	//   ....[0]....
.L_18:
        /*003c*/ 	.word	0x00000060


	//   ....[1]....
        /*0040*/ 	.word	0x00000a20


	//----- nvinfo : EIATTR_CBANK_PARAM_SIZE
	.align		4
.L_19:
        /*0044*/ 	.byte	0x03, 0x19
        /*0046*/ 	.short	0x0010


	//----- nvinfo : EIATTR_PARAM_CBANK
	.align		4
        /*0048*/ 	.byte	0x04, 0x0a
        /*004a*/ 	.short	(.L_21 - .L_20)
	.align		4
.L_20:
        /*004c*/ 	.word	index@(.nv.constant0._Z16coalesced_kernelPfS_)
        /*0050*/ 	.short	0x0380
        /*0052*/ 	.short	0x0010


	//----- nvinfo : EIATTR_SW_WAR
	.align		4
.L_21:
        /*0054*/ 	.byte	0x04, 0x36
        /*0056*/ 	.short	(.L_23 - .L_22)
.L_22:
        /*0058*/ 	.word	0x00000008
.L_23:


//--------------------- .nv.info._Z20non_coalesced_kernelPfS_ --------------------------
	.section	.nv.info._Z20non_coalesced_kernelPfS_,"",@"SHT_CUDA_INFO"
	.sectionflags	@""
	.align	4


	//----- nvinfo : EIATTR_CUDA_API_VERSION
	.align		4
        /*0000*/ 	.byte	0x04, 0x37
        /*0002*/ 	.short	(.L_25 - .L_24)
.L_24:
        /*0004*/ 	.word	0x00000082


	//----- nvinfo : EIATTR_KPARAM_INFO
	.align		4
.L_25:
        /*0008*/ 	.byte	0x04, 0x17
        /*000a*/ 	.short	(.L_27 - .L_26)
.L_26:
        /*000c*/ 	.word	0x00000000
        /*0010*/ 	.short	0x0001
        /*0012*/ 	.short	0x0008
        /*0014*/ 	.byte	0x00, 0xf5, 0x21, 0x00


	//----- nvinfo : EIATTR_KPARAM_INFO
	.align		4
.L_27:
        /*0018*/ 	.byte	0x04, 0x17
        /*001a*/ 	.short	(.L_29 - .L_28)
.L_28:
        /*001c*/ 	.word	0x00000000
        /*0020*/ 	.short	0x0000
        /*0022*/ 	.short	0x0000
        /*0024*/ 	.byte	0x00, 0xf5, 0x21, 0x00


	//----- nvinfo : EIATTR_SPARSE_MMA_MASK
	.align		4
.L_29:
        /*0028*/ 	.byte	0x03, 0x50
        /*002a*/ 	.short	0x0000


	//----- nvinfo : EIATTR_MAXREG_COUNT
	.align		4
        /*002c*/ 	.byte	0x03, 0x1b
        /*002e*/ 	.short	0x00ff


	//----- nvinfo : EIATTR_MERCURY_ISA_VERSION
	.align		4
        /*0030*/ 	.byte	0x03, 0x5f
        /*0032*/ 	.short	0x0101


	//----- nvinfo : EIATTR_VRC_CTA_INIT_COUNT
	.align		4
        /*0034*/ 	.byte	0x02, 0x4a
	.zero		1
	.zero		1


	//----- nvinfo : EIATTR_EXIT_INSTR_OFFSETS
	.align		4
        /*0038*/ 	.byte	0x04, 0x1c
        /*003a*/ 	.short	(.L_31 - .L_30)


	//   ....[0]....
.L_30:
        /*003c*/ 	.word	0x00000060


	//   ....[1]....
        /*0040*/ 	.word	0x00000a60


	//----- nvinfo : EIATTR_CBANK_PARAM_SIZE
	.align		4
.L_31:
        /*0044*/ 	.byte	0x03, 0x19
        /*0046*/ 	.short	0x0010


	//----- nvinfo : EIATTR_PARAM_CBANK
	.align		4
        /*0048*/ 	.byte	0x04, 0x0a
        /*004a*/ 	.short	(.L_33 - .L_32)
	.align		4
.L_32:
        /*004c*/ 	.word	index@(.nv.constant0._Z20non_coalesced_kernelPfS_)
        /*0050*/ 	.short	0x0380
        /*0052*/ 	.short	0x0010


	//----- nvinfo : EIATTR_SW_WAR
	.align		4
.L_33:
        /*0054*/ 	.byte	0x04, 0x36
        /*0056*/ 	.short	(.L_35 - .L_34)
.L_34:
        /*0058*/ 	.word	0x00000008
.L_35:


//--------------------- .nv.callgraph             --------------------------
	.section	.nv.callgraph,"",@"SHT_CUDA_CALLGRAPH"
	.align	4
	.sectionentsize	8
	.align		4
        /*0000*/ 	.word	0x00000000
	.align		4
        /*0004*/ 	.word	0xffffffff
	.align		4
        /*0008*/ 	.word	0x00000000
	.align		4
        /*000c*/ 	.word	0xfffffffe
	.align		4
        /*0010*/ 	.word	0x00000000
	.align		4
        /*0014*/ 	.word	0xfffffffd
	.align		4
        /*0018*/ 	.word	0x00000000
	.align		4
        /*001c*/ 	.word	0xfffffffc


//--------------------- .text._Z16coalesced_kernelPfS_ --------------------------
	.section	.text._Z16coalesced_kernelPfS_,"ax",@progbits
	.align	128
        .global         _Z16coalesced_kernelPfS_
        .type           _Z16coalesced_kernelPfS_,@function
        .size           _Z16coalesced_kernelPfS_,(.L_x_4 - _Z16coalesced_kernelPfS_)
        .other          _Z16coalesced_kernelPfS_,@"STO_CUDA_ENTRY STV_DEFAULT"
_Z16coalesced_kernelPfS_:
.text._Z16coalesced_kernelPfS_:
[----:B------:R-:W-:Y:S01]  /*0000*/  LDC R1, c[0x0][0x37c] ;  /* 0x0000df00ff017b82 */ /* 0x000fe20000000800 */
[----:B------:R-:W0:Y:S07]  /*0010*/  S2R R7, SR_TID.X ;  /* 0x0000000000077919 */ /* 0x000e2e0000002100 */
[----:B------:R-:W0:Y:S08]  /*0020*/  S2UR UR4, SR_CTAID.X ;  /* 0x00000000000479c3 */ /* 0x000e300000002500 */
[----:B------:R-:W0:Y:S02]  /*0030*/  LDC R0, c[0x0][0x360] ;  /* 0x0000d800ff007b82 */ /* 0x000e240000000800 */
[----:B0-----:R-:W-:-:S05]  /*0040*/  IMAD R7, R0, UR4, R7 ;  /* 0x0000000400077c24 */ /* 0x001fca000f8e0207 */
[----:B------:R-:W-:-:S13]  /*0050*/  ISETP.GT.AND P0, PT, R7, 0x3ff, PT ;  /* 0x000003ff0700780c */ /* 0x000fda0003f04270 */
[----:B------:R-:W-:Y:S05]  /*0060*/  @P0 EXIT ;  /* 0x000000000000094d */ /* 0x000fea0003800000 */
[----:B------:R-:W0:Y:S01]  /*0070*/  LDCU.128 UR4, c[0x0][0x380] ;  /* 0x00007000ff0477ac */ /* 0x000e220008000c00 */
[----:B------:R-:W-:Y:S01]  /*0080*/  SHF.L.U32 R7, R7, 0xa, RZ ;  /* 0x0000000a07077819 */ /* 0x000fe200000006ff */
[----:B------:R-:W1:Y:S01]  /*0090*/  LDCU.64 UR8, c[0x0][0x358] ;  /* 0x00006b00ff0877ac */ /* 0x000e620008000a00 */
[----:B0-----:R-:W-:Y:S02]  /*00a0*/  UIADD3 UR4, UP0, UPT, UR4, 0x20, URZ ;  /* 0x0000002004047890 */ /* 0x001fe4000ff1e0ff */
[----:B------:R-:W-:Y:S02]  /*00b0*/  UIADD3 UR6, UP1, UPT, UR6, 0x20, URZ ;  /* 0x0000002006067890 */ /* 0x000fe4000ff3e0ff */
[----:B------:R-:W-:Y:S02]  /*00c0*/  UIADD3.X UR5, UPT, UPT, URZ, UR5, URZ, UP0, !UPT ;  /* 0x00000005ff057290 */ /* 0x000fe400087fe4ff */
[----:B------:R-:W-:Y:S01]  /*00d0*/  UIADD3.X UR7, UPT, UPT, URZ, UR7, URZ, UP1, !UPT ;  /* 0x00000007ff077290 */ /* 0x000fe20008ffe4ff */
[----:B------:R-:W-:Y:S01]  /*00e0*/  MOV R4, UR4 ;  /* 0x0000000400047c02 */ /* 0x000fe20008000f00 */
[----:B------:R-:W-:Y:S01]  /*00f0*/  UMOV UR4, URZ ;  /* 0x000000ff00047c82 */ /* 0x000fe20008000000 */
[----:B------:R-:W-:-:S02]  /*0100*/  MOV R2, UR6 ;  /* 0x0000000600027c02 */ /* 0x000fc40008000f00 */
[----:B------:R-:W-:Y:S02]  /*0110*/  MOV R5, UR5 ;  /* 0x0000000500057c02 */ /* 0x000fe40008000f00 */
[----:B-1----:R-:W-:-:S07]  /*0120*/  MOV R3, UR7 ;  /* 0x0000000700037c02 */ /* 0x002fce0008000f00 */
.L_x_0:
[----:B-1----:R-:W-:-:S05]  /*0130*/  IMAD.WIDE R10, R7, 0x4, R4 ;  /* 0x00000004070a7825 */ /* 0x002fca00078e0204 */
[----:B------:R-:W2:Y:S01]  /*0140*/  LDG.E R13, desc[UR8][R10.64+-0x20] ;  /* 0xffffe0080a0d7981 */ /* 0x000ea2000c1e1900 */
[----:B------:R-:W-:-:S05]  /*0150*/  IMAD.WIDE R8, R7, 0x4, R2 ;  /* 0x0000000407087825 */ /* 0x000fca00078e0202 */
[----:B--2---:R0:W-:Y:S04]  /*0160*/  STG.E desc[UR8][R8.64+-0x20], R13 ;  /* 0xffffe00d08007986 */ /* 0x0041e8000c101908 */
[----:B------:R-:W2:Y:S04]  /*0170*/  LDG.E R15, desc[UR8][R10.64+-0x1c] ;  /* 0xffffe4080a0f7981 */ /* 0x000ea8000c1e1900 */
[----:B--2---:R1:W-:Y:S04]  /*0180*/  STG.E desc[UR8][R8.64+-0x1c], R15 ;  /* 0xffffe40f08007986 */ /* 0x0043e8000c101908 */
[----:B------:R-:W2:Y:S04]  /*0190*/  LDG.E R17, desc[UR8][R10.64+-0x18] ;  /* 0xffffe8080a117981 */ /* 0x000ea8000c1e1900 */
[----:B--2---:R2:W-:Y:S04]  /*01a0*/  STG.E desc[UR8][R8.64+-0x18], R17 ;  /* 0xffffe81108007986 */ /* 0x0045e8000c101908 */
[----:B------:R-:W3:Y:S04]  /*01b0*/  LDG.E R19, desc[UR8][R10.64+-0x14] ;  /* 0xffffec080a137981 */ /* 0x000ee8000c1e1900 */
[----:B---3--:R3:W-:Y:S04]  /*01c0*/  STG.E desc[UR8][R8.64+-0x14], R19 ;  /* 0xffffec1308007986 */ /* 0x0087e8000c101908 */
[----:B------:R-:W4:Y:S04]  /*01d0*/  LDG.E R21, desc[UR8][R10.64+-0x10] ;  /* 0xfffff0080a157981 */ /* 0x000f28000c1e1900 */
[----:B----4-:R4:W-:Y:S04]  /*01e0*/  STG.E desc[UR8][R8.64+-0x10], R21 ;  /* 0xfffff01508007986 */ /* 0x0109e8000c101908 */
[----:B------:R-:W5:Y:S04]  /*01f0*/  LDG.E R23, desc[UR8][R10.64+-0xc] ;  /* 0xfffff4080a177981 */ /* 0x000f68000c1e1900 */
[----:B-----5:R5:W-:Y:S04]  /*0200*/  STG.E desc[UR8][R8.64+-0xc], R23 ;  /* 0xfffff41708007986 */ /* 0x020be8000c101908 */
[----:B0-----:R-:W2:Y:S04]  /*0210*/  LDG.E R13, desc[UR8][R10.64+-0x8] ;  /* 0xfffff8080a0d7981 */ /* 0x001ea8000c1e1900 */
[----:B--2---:R-:W-:Y:S04]  /*0220*/  STG.E desc[UR8][R8.64+-0x8], R13 ;  /* 0xfffff80d08007986 */ /* 0x004fe8000c101908 */
[----:B-1----:R-:W2:Y:S04]  /*0230*/  LDG.E R15, desc[UR8][R10.64+-0x4] ;  /* 0xfffffc080a0f7981 */ /* 0x002ea8000c1e1900 */
[----:B--2---:R-:W-:Y:S04]  /*0240*/  STG.E desc[UR8][R8.64+-0x4], R15 ;  /* 0xfffffc0f08007986 */ /* 0x004fe8000c101908 */
[----:B------:R-:W2:Y:S04]  /*0250*/  LDG.E R17, desc[UR8][R10.64] ;  /* 0x000000080a117981 */ /* 0x000ea8000c1e1900 */
[----:B--2---:R0:W-:Y:S04]  /*0260*/  STG.E desc[UR8][R8.64], R17 ;  /* 0x0000001108007986 */ /* 0x0041e8000c101908 */
[----:B---3--:R-:W2:Y:S04]  /*0270*/  LDG.E R19, desc[UR8][R10.64+0x4] ;  /* 0x000004080a137981 */ /* 0x008ea8000c1e1900 */
[----:B--2---:R1:W-:Y:S04]  /*0280*/  STG.E desc[UR8][R8.64+0x4], R19 ;  /* 0x0000041308007986 */ /* 0x0043e8000c101908 */
[----:B----4-:R-:W2:Y:S04]  /*0290*/  LDG.E R21, desc[UR8][R10.64+0x8] ;  /* 0x000008080a157981 */ /* 0x010ea8000c1e1900 */
[----:B--2---:R2:W-:Y:S04]  /*02a0*/  STG.E desc[UR8][R8.64+0x8], R21 ;  /* 0x0000081508007986 */ /* 0x0045e8000c101908 */
[----:B-----5:R-:W3:Y:S04]  /*02b0*/  LDG.E R23, desc[UR8][R10.64+0xc] ;  /* 0x00000c080a177981 */ /* 0x020ee8000c1e1900 */
[----:B---3--:R3:W-:Y:S04]  /*02c0*/  STG.E desc[UR8][R8.64+0xc], R23 ;  /* 0x00000c1708007986 */ /* 0x0087e8000c101908 */
[----:B------:R-:W4:Y:S04]  /*02d0*/  LDG.E R25, desc[UR8][R10.64+0x10] ;  /* 0x000010080a197981 */ /* 0x000f28000c1e1900 */
[----:B----4-:R4:W-:Y:S04]  /*02e0*/  STG.E desc[UR8][R8.64+0x10], R25 ;  /* 0x0000101908007986 */ /* 0x0109e8000c101908 */
[----:B------:R-:W5:Y:S04]  /*02f0*/  LDG.E R27, desc[UR8][R10.64+0x14] ;  /* 0x000014080a1b7981 */ /* 0x000f68000c1e1900 */
[----:B-----5:R-:W-:Y:S04]  /*0300*/  STG.E desc[UR8][R8.64+0x14], R27 ;  /* 0x0000141b08007986 */ /* 0x020fe8000c101908 */
[----:B0-----:R-:W5:Y:S01]  /*0310*/  LDG.E R17, desc[UR8][R10.64+0x18] ;  /* 0x000018080a117981 */ /* 0x001f62000c1e1900 */
[----:B------:R-:W-:-:S03]  /*0320*/  IADD3 R15, PT, PT, R7, 0x10, RZ ;  /* 0x00000010070f7810 */ /* 0x000fc60007ffe0ff */
[----:B-----5:R0:W-:Y:S04]  /*0330*/  STG.E desc[UR8][R8.64+0x18], R17 ;  /* 0x0000181108007986 */ /* 0x0201e8000c101908 */
[----:B-1----:R-:W5:Y:S01]  /*0340*/  LDG.E R19, desc[UR8][R10.64+0x1c] ;  /* 0x00001c080a137981 */ /* 0x002f62000c1e1900 */
[----:B------:R-:W-:-:S03]  /*0350*/  IMAD.WIDE R12, R15, 0x4, R4 ;  /* 0x000000040f0c7825 */ /* 0x000fc600078e0204 */
[----:B-----5:R1:W-:Y:S04]  /*0360*/  STG.E desc[UR8][R8.64+0x1c], R19 ;  /* 0x00001c1308007986 */ /* 0x0203e8000c101908 */
[----:B--2---:R-:W2:Y:S01]  /*0370*/  LDG.E R21, desc[UR8][R12.64+-0x20] ;  /* 0xffffe0080c157981 */ /* 0x004ea2000c1e1900 */
[----:B------:R-:W-:-:S05]  /*0380*/  IMAD.WIDE R14, R15, 0x4, R2 ;  /* 0x000000040f0e7825 */ /* 0x000fca00078e0202 */
[----:B--2---:R2:W-:Y:S04]  /*0390*/  STG.E desc[UR8][R14.64+-0x20], R21 ;  /* 0xffffe0150e007986 */ /* 0x0045e8000c101908 */
[----:B---3--:R-:W3:Y:S04]  /*03a0*/  LDG.E R23, desc[UR8][R12.64+-0x1c] ;  /* 0xffffe4080c177981 */ /* 0x008ee8000c1e1900 */
[----:B---3--:R3:W-:Y:S04]  /*03b0*/  STG.E desc[UR8][R14.64+-0x1c], R23 ;  /* 0xffffe4170e007986 */ /* 0x0087e8000c101908 */
[----:B----4-:R-:W4:Y:S04]  /*03c0*/  LDG.E R25, desc[UR8][R12.64+-0x18] ;  /* 0xffffe8080c197981 */ /* 0x010f28000c1e1900 */
[----:B----4-:R-:W-:Y:S04]  /*03d0*/  STG.E desc[UR8][R14.64+-0x18], R25 ;  /* 0xffffe8190e007986 */ /* 0x010fe8000c101908 */
[----:B------:R-:W4:Y:S04]  /*03e0*/  LDG.E R11, desc[UR8][R12.64+-0x14] ;  /* 0xffffec080c0b7981 */ /* 0x000f28000c1e1900 */
[----:B----4-:R4:W-:Y:S04]  /*03f0*/  STG.E desc[UR8][R14.64+-0x14], R11 ;  /* 0xffffec0b0e007986 */ /* 0x0109e8000c101908 */
[----:B0-----:R-:W5:Y:S04]  /*0400*/  LDG.E R17, desc[UR8][R12.64+-0x10] ;  /* 0xfffff0080c117981 */ /* 0x001f68000c1e1900 */
[----:B-----5:R0:W-:Y:S04]  /*0410*/  STG.E desc[UR8][R14.64+-0x10], R17 ;  /* 0xfffff0110e007986 */ /* 0x0201e8000c101908 */
[----:B-1----:R-:W5:Y:S04]  /*0420*/  LDG.E R9, desc[UR8][R12.64+-0xc] ;  /* 0xfffff4080c097981 */ /* 0x002f68000c1e1900 */
[----:B-----5:R1:W-:Y:S04]  /*0430*/  STG.E desc[UR8][R14.64+-0xc], R9 ;  /* 0xfffff4090e007986 */ /* 0x0203e8000c101908 */
[----:B------:R-:W5:Y:S04]  /*0440*/  LDG.E R19, desc[UR8][R12.64+-0x8] ;  /* 0xfffff8080c137981 */ /* 0x000f68000c1e1900 */
[----:B-----5:R-:W-:Y:S04]  /*0450*/  STG.E desc[UR8][R14.64+-0x8], R19 ;  /* 0xfffff8130e007986 */ /* 0x020fe8000c101908 */
[----:B--2---:R-:W2:Y:S04]  /*0460*/  LDG.E R21, desc[UR8][R12.64+-0x4] ;  /* 0xfffffc080c157981 */ /* 0x004ea8000c1e1900 */
[----:B--2---:R2:W-:Y:S04]  /*0470*/  STG.E desc[UR8][R14.64+-0x4], R21 ;  /* 0xfffffc150e007986 */ /* 0x0045e8000c101908 */
[----:B---3--:R-:W3:Y:S04]  /*0480*/  LDG.E R23, desc[UR8][R12.64] ;  /* 0x000000080c177981 */ /* 0x008ee8000c1e1900 */
[----:B---3--:R3:W-:Y:S04]  /*0490*/  STG.E desc[UR8][R14.64], R23 ;  /* 0x000000170e007986 */ /* 0x0087e8000c101908 */
[----:B----4-:R-:W4:Y:S04]  /*04a0*/  LDG.E R11, desc[UR8][R12.64+0x4] ;  /* 0x000004080c0b7981 */ /* 0x010f28000c1e1900 */
[----:B----4-:R4:W-:Y:S04]  /*04b0*/  STG.E desc[UR8][R14.64+0x4], R11 ;  /* 0x0000040b0e007986 */ /* 0x0109e8000c101908 */
[----:B0-----:R-:W5:Y:S04]  /*04c0*/  LDG.E R17, desc[UR8][R12.64+0x8] ;  /* 0x000008080c117981 */ /* 0x001f68000c1e1900 */
[----:B-----5:R0:W-:Y:S04]  /*04d0*/  STG.E desc[UR8][R14.64+0x8], R17 ;  /* 0x000008110e007986 */ /* 0x0201e8000c101908 */
[----:B-1----:R-:W5:Y:S04]  /*04e0*/  LDG.E R9, desc[UR8][R12.64+0xc] ;  /* 0x00000c080c097981 */ /* 0x002f68000c1e1900 */
[----:B-----5:R1:W-:Y:S04]  /*04f0*/  STG.E desc[UR8][R14.64+0xc], R9 ;  /* 0x00000c090e007986 */ /* 0x0203e8000c101908 */
[----:B------:R-:W5:Y:S04]  /*0500*/  LDG.E R25, desc[UR8][R12.64+0x10] ;  /* 0x000010080c197981 */ /* 0x000f68000c1e1900 */
[----:B-----5:R5:W-:Y:S04]  /*0510*/  STG.E desc[UR8][R14.64+0x10], R25 ;  /* 0x000010190e007986 */ /* 0x020be8000c101908 */
[----:B--2---:R-:W2:Y:S04]  /*0520*/  LDG.E R21, desc[UR8][R12.64+0x14] ;  /* 0x000014080c157981 */ /* 0x004ea8000c1e1900 */
[----:B--2---:R2:W-:Y:S04]  /*0530*/  STG.E desc[UR8][R14.64+0x14], R21 ;  /* 0x000014150e007986 */ /* 0x0045e8000c101908 */
[----:B---3--:R-:W3:Y:S01]  /*0540*/  LDG.E R23, desc[UR8][R12.64+0x18] ;  /* 0x000018080c177981 */ /* 0x008ee2000c1e1900 */
[----:B------:R-:W-:-:S03]  /*0550*/  IADD3 R19, PT, PT, R7, 0x20, RZ ;  /* 0x0000002007137810 */ /* 0x000fc60007ffe0ff */
[----:B---3--:R3:W-:Y:S04]  /*0560*/  STG.E desc[UR8][R14.64+0x18], R23 ;  /* 0x000018170e007986 */ /* 0x0087e8000c101908 */
[----:B----4-:R-:W4:Y:S01]  /*0570*/  LDG.E R11, desc[UR8][R12.64+0x1c] ;  /* 0x00001c080c0b7981 */ /* 0x010f22000c1e1900 */
[----:B0-----:R-:W-:-:S03]  /*0580*/  IMAD.WIDE R16, R19, 0x4, R4 ;  /* 0x0000000413107825 */ /* 0x001fc600078e0204 */
[----:B----4-:R0:W-:Y:S04]  /*0590*/  STG.E desc[UR8][R14.64+0x1c], R11 ;  /* 0x00001c0b0e007986 */ /* 0x0101e8000c101908 */
[----:B-1----:R-:W4:Y:S01]  /*05a0*/  LDG.E R9, desc[UR8][R16.64+-0x20] ;  /* 0xffffe00810097981 */ /* 0x002f22000c1e1900 */
[----:B------:R-:W-:-:S05]  /*05b0*/  IMAD.WIDE R18, R19, 0x4, R2 ;  /* 0x0000000413127825 */ /* 0x000fca00078e0202 */
[----:B----4-:R1:W-:Y:S04]  /*05c0*/  STG.E desc[UR8][R18.64+-0x20], R9 ;  /* 0xffffe00912007986 */ /* 0x0103e8000c101908 */
[----:B-----5:R-:W4:Y:S04]  /*05d0*/  LDG.E R25, desc[UR8][R16.64+-0x1c] ;  /* 0xffffe40810197981 */ /* 0x020f28000c1e1900 */
[----:B----4-:R-:W-:Y:S04]  /*05e0*/  STG.E desc[UR8][R18.64+-0x1c], R25 ;  /* 0xffffe41912007986 */ /* 0x010fe8000c101908 */
[----:B--2---:R-:W2:Y:S04]  /*05f0*/  LDG.E R21, desc[UR8][R16.64+-0x18] ;  /* 0xffffe80810157981 */ /* 0x004ea8000c1e1900 */
[----:B--2---:R2:W-:Y:S04]  /*0600*/  STG.E desc[UR8][R18.64+-0x18], R21 ;  /* 0xffffe81512007986 */ /* 0x0045e8000c101908 */
[----:B------:R-:W4:Y:S04]  /*0610*/  LDG.E R13, desc[UR8][R16.64+-0x14] ;  /* 0xffffec08100d7981 */ /* 0x000f28000c1e1900 */
[----:B----4-:R4:W-:Y:S04]  /*0620*/  STG.E desc[UR8][R18.64+-0x14], R13 ;  /* 0xffffec0d12007986 */ /* 0x0109e8000c101908 */
[----:B---3--:R-:W3:Y:S04]  /*0630*/  LDG.E R23, desc[UR8][R16.64+-0x10] ;  /* 0xfffff00810177981 */ /* 0x008ee8000c1e1900 */
[----:B---3--:R3:W-:Y:S04]  /*0640*/  STG.E desc[UR8][R18.64+-0x10], R23 ;  /* 0xfffff01712007986 */ /* 0x0087e8000c101908 */
[----:B0-----:R-:W5:Y:S04]  /*0650*/  LDG.E R11, desc[UR8][R16.64+-0xc] ;  /* 0xfffff408100b7981 */ /* 0x001f68000c1e1900 */
[----:B-----5:R0:W-:Y:S04]  /*0660*/  STG.E desc[UR8][R18.64+-0xc], R11 ;  /* 0xfffff40b12007986 */ /* 0x0201e8000c101908 */
[----:B-1----:R-:W5:Y:S04]  /*0670*/  LDG.E R9, desc[UR8][R16.64+-0x8] ;  /* 0xfffff80810097981 */ /* 0x002f68000c1e1900 */
[----:B-----5:R-:W-:Y:S04]  /*0680*/  STG.E desc[UR8][R18.64+-0x8], R9 ;  /* 0xfffff80912007986 */ /* 0x020fe8000c101908 */
[----:B------:R-:W5:Y:S04]  /*0690*/  LDG.E R15, desc[UR8][R16.64+-0x4] ;  /* 0xfffffc08100f7981 */ /* 0x000f68000c1e1900 */
[----:B-----5:R1:W-:Y:S04]  /*06a0*/  STG.E desc[UR8][R18.64+-0x4], R15 ;  /* 0xfffffc0f12007986 */ /* 0x0203e8000c101908 */
[----:B--2---:R-:W2:Y:S04]  /*06b0*/  LDG.E R21, desc[UR8][R16.64] ;  /* 0x0000000810157981 */ /* 0x004ea8000c1e1900 */
[----:B--2---:R-:W-:Y:S04]  /*06c0*/  STG.E desc[UR8][R18.64], R21 ;  /* 0x0000001512007986 */ /* 0x004fe8000c101908 */
[----:B----4-:R-:W2:Y:S04]  /*06d0*/  LDG.E R13, desc[UR8][R16.64+0x4] ;  /* 0x00000408100d7981 */ /* 0x010ea8000c1e1900 */
[----:B--2---:R2:W-:Y:S04]  /*06e0*/  STG.E desc[UR8][R18.64+0x4], R13 ;  /* 0x0000040d12007986 */ /* 0x0045e8000c101908 */
[----:B---3--:R-:W3:Y:S04]  /*06f0*/  LDG.E R23, desc[UR8][R16.64+0x8] ;  /* 0x0000080810177981 */ /* 0x008ee8000c1e1900 */
[----:B---3--:R-:W-:Y:S04]  /*0700*/  STG.E desc[UR8][R18.64+0x8], R23 ;  /* 0x0000081712007986 */ /* 0x008fe8000c101908 */
[----:B0-----:R-:W3:Y:S04]  /*0710*/  LDG.E R11, desc[UR8][R16.64+0xc] ;  /* 0x00000c08100b7981 */ /* 0x001ee8000c1e1900 */
[----:B---3--:R0:W-:Y:S04]  /*0720*/  STG.E desc[UR8][R18.64+0xc], R11 ;  /* 0x00000c0b12007986 */ /* 0x0081e8000c101908 */
[----:B------:R-:W3:Y:S04]  /*0730*/  LDG.E R25, desc[UR8][R16.64+0x10] ;  /* 0x0000100810197981 */ /* 0x000ee8000c1e1900 */
[----:B---3--:R-:W-:Y:S04]  /*0740*/  STG.E desc[UR8][R18.64+0x10], R25 ;  /* 0x0000101912007986 */ /* 0x008fe8000c101908 */
[----:B------:R-:W3:Y:S04]  /*0750*/  LDG.E R27, desc[UR8][R16.64+0x14] ;  /* 0x00001408101b7981 */ /* 0x000ee8000c1e1900 */
[----:B---3--:R-:W-:Y:S04]  /*0760*/  STG.E desc[UR8][R18.64+0x14], R27 ;  /* 0x0000141b12007986 */ /* 0x008fe8000c101908 */
[----:B------:R-:W3:Y:S01]  /*0770*/  LDG.E R29, desc[UR8][R16.64+0x18] ;  /* 0x00001808101d7981 */ /* 0x000ee2000c1e1900 */
[----:B-1----:R-:W-:-:S03]  /*0780*/  IADD3 R15, PT, PT, R7, 0x30, RZ ;  /* 0x00000030070f7810 */ /* 0x002fc60007ffe0ff */
[----:B---3--:R-:W-:Y:S04]  /*0790*/  STG.E desc[UR8][R18.64+0x18], R29 ;  /* 0x0000181d12007986 */ /* 0x008fe8000c101908 */
[----:B------:R-:W3:Y:S01]  /*07a0*/  LDG.E R0, desc[UR8][R16.64+0x1c] ;  /* 0x00001c0810007981 */ /* 0x000ee2000c1e1900 */
[----:B------:R-:W-:-:S03]  /*07b0*/  IMAD.WIDE R8, R15, 0x4, R4 ;  /* 0x000000040f087825 */ /* 0x000fc600078e0204 */
[----:B---3--:R1:W-:Y:S04]  /*07c0*/  STG.E desc[UR8][R18.64+0x1c], R0 ;  /* 0x00001c0012007986 */ /* 0x0083e8000c101908 */
[----:B--2---:R-:W2:Y:S01]  /*07d0*/  LDG.E R13, desc[UR8][R8.64+-0x20] ;  /* 0xffffe008080d7981 */ /* 0x004ea2000c1e1900 */
[----:B0-----:R-:W-:-:S05]  /*07e0*/  IMAD.WIDE R10, R15, 0x4, R2 ;  /* 0x000000040f0a7825 */ /* 0x001fca00078e0202 */
        /* <DEDUP_REMOVED lines=9> */
[----:B-1----:R-:W2:Y:S04]  /*0880*/  LDG.E R19, desc[UR8][R8.64+-0xc] ;  /* 0xfffff40808137981 */ /* 0x002ea8000c1e1900 */
[----:B--2---:R1:W-:Y:S04]  /*0890*/  STG.E desc[UR8][R10.64+-0xc], R19 ;  /* 0xfffff4130a007986 */ /* 0x0043e8000c101908 */
[----:B0-----:R-:W2:Y:S04]  /*08a0*/  LDG.E R13, desc[UR8][R8.64+-0x8] ;  /* 0xfffff808080d7981 */ /* 0x001ea8000c1e1900 */
[----:B--2---:R0:W-:Y:S04]  /*08b0*/  STG.E desc[UR8][R10.64+-0x8], R13 ;  /* 0xfffff80d0a007986 */ /* 0x0041e8000c101908 */
[----:B------:R-:W2:Y:S04]  /*08c0*/  LDG.E R15, desc[UR8][R8.64+-0x4] ;  /* 0xfffffc08080f7981 */ /* 0x000ea8000c1e1900 */
[----:B--2---:R2:W-:Y:S04]  /*08d0*/  STG.E desc[UR8][R10.64+-0x4], R15 ;  /* 0xfffffc0f0a007986 */ /* 0x0045e8000c101908 */
[----:B---3--:R-:W3:Y:S04]  /*08e0*/  LDG.E R21, desc[UR8][R8.64] ;  /* 0x0000000808157981 */ /* 0x008ee8000c1e1900 */
[----:B---3--:R3:W-:Y:S04]  /*08f0*/  STG.E desc[UR8][R10.64], R21 ;  /* 0x000000150a007986 */ /* 0x0087e8000c101908 */
[----:B----4-:R-:W4:Y:S04]  /*0900*/  LDG.E R17, desc[UR8][R8.64+0x4] ;  /* 0x0000040808117981 */ /* 0x010f28000c1e1900 */
[----:B----4-:R4:W-:Y:S04]  /*0910*/  STG.E desc[UR8][R10.64+0x4], R17 ;  /* 0x000004110a007986 */ /* 0x0109e8000c101908 */
[----:B-----5:R-:W5:Y:S04]  /*0920*/  LDG.E R23, desc[UR8][R8.64+0x8] ;  /* 0x0000080808177981 */ /* 0x020f68000c1e1900 */
[----:B-----5:R0:W-:Y:S04]  /*0930*/  STG.E desc[UR8][R10.64+0x8], R23 ;  /* 0x000008170a007986 */ /* 0x0201e8000c101908 */
[----:B-1----:R-:W5:Y:S04]  /*0940*/  LDG.E R19, desc[UR8][R8.64+0xc] ;  /* 0x00000c0808137981 */ /* 0x002f68000c1e1900 */
[----:B-----5:R1:W-:Y:S04]  /*0950*/  STG.E desc[UR8][R10.64+0xc], R19 ;  /* 0x00000c130a007986 */ /* 0x0203e8000c101908 */
[----:B0-----:R-:W5:Y:S04]  /*0960*/  LDG.E R13, desc[UR8][R8.64+0x10] ;  /* 0x00001008080d7981 */ /* 0x001f68000c1e1900 */
[----:B-----5:R1:W-:Y:S04]  /*0970*/  STG.E desc[UR8][R10.64+0x10], R13 ;  /* 0x0000100d0a007986 */ /* 0x0203e8000c101908 */
[----:B--2---:R-:W2:Y:S04]  /*0980*/  LDG.E R15, desc[UR8][R8.64+0x14] ;  /* 0x00001408080f7981 */ /* 0x004ea8000c1e1900 */
[----:B--2---:R1:W-:Y:S04]  /*0990*/  STG.E desc[UR8][R10.64+0x14], R15 ;  /* 0x0000140f0a007986 */ /* 0x0043e8000c101908 */
[----:B---3--:R-:W2:Y:S04]  /*09a0*/  LDG.E R21, desc[UR8][R8.64+0x18] ;  /* 0x0000180808157981 */ /* 0x008ea8000c1e1900 */
[----:B--2---:R1:W-:Y:S04]  /*09b0*/  STG.E desc[UR8][R10.64+0x18], R21 ;  /* 0x000018150a007986 */ /* 0x0043e8000c101908 */
[----:B----4-:R-:W2:Y:S01]  /*09c0*/  LDG.E R17, desc[UR8][R8.64+0x1c] ;  /* 0x00001c0808117981 */ /* 0x010ea2000c1e1900 */
[----:B------:R-:W-:Y:S01]  /*09d0*/  UIADD3 UR4, UPT, UPT, UR4, 0x40, URZ ;  /* 0x0000004004047890 */ /* 0x000fe2000fffe0ff */
[----:B------:R-:W-:-:S03]  /*09e0*/  IADD3 R7, PT, PT, R7, 0x40, RZ ;  /* 0x0000004007077810 */ /* 0x000fc60007ffe0ff */
[----:B------:R-:W-:Y:S01]  /*09f0*/  UISETP.NE.AND UP0, UPT, UR4, 0x400, UPT ;  /* 0x000004000400788c */ /* 0x000fe2000bf05270 */
[----:B--2---:R1:W-:Y:S08]  /*0a00*/  STG.E desc[UR8][R10.64+0x1c], R17 ;  /* 0x00001c110a007986 */ /* 0x0043f0000c101908 */
[----:B------:R-:W-:Y:S05]  /*0a10*/  BRA.U UP0, `(.L_x_0) ;  /* 0xfffffff500c47547 */ /* 0x000fea000b83ffff */
[----:B------:R-:W-:Y:S05]  /*0a20*/  EXIT ;  /* 0x000000000000794d */ /* 0x000fea0003800000 */
.L_x_1:
[----:B------:R-:W-:-:S00]  /*0a30*/  BRA `(.L_x_1) ;  /* 0xfffffffc00fc7947 */ /* 0x000fc0000383ffff */
[----:B------:R-:W-:-:S00]  /*0a40*/  NOP ;  /* 0x0000000000007918 */ /* 0x000fc00000000000 */
        /* <DEDUP_REMOVED lines=11> */
.L_x_4:


//--------------------- .text._Z20non_coalesced_kernelPfS_ --------------------------
	.section	.text._Z20non_coalesced_kernelPfS_,"ax",@progbits
	.align	128
        .global         _Z20non_coalesced_kernelPfS_
        .type           _Z20non_coalesced_kernelPfS_,@function
        .size           _Z20non_coalesced_kernelPfS_,(.L_x_5 - _Z20non_coalesced_kernelPfS_)
        .other          _Z20non_coalesced_kernelPfS_,@"STO_CUDA_ENTRY STV_DEFAULT"
_Z20non_coalesced_kernelPfS_:
.text._Z20non_coalesced_kernelPfS_:
        /* <DEDUP_REMOVED lines=19> */
.L_x_2:
[----:B0-----:R-:W-:-:S05]  /*0130*/  IMAD.WIDE R12, R9, 0x4, R4 ;  /* 0x00000004090c7825 */ /* 0x001fca00078e0204 */
        /* <DEDUP_REMOVED lines=26> */
[----:B----4-:R-:W-:Y:S04]  /*02e0*/  STG.E desc[UR8][R10.64+0x10], R27 ;  /* 0x0000101b0a007986 */ /* 0x010fe8000c101908 */
[----:B------:R-:W4:Y:S04]  /*02f0*/  LDG.E R29, desc[UR8][R12.64+0x5000] ;  /* 0x005000080c1d7981 */ /* 0x000f28000c1e1900 */
[----:B----4-:R-:W-:Y:S04]  /*0300*/  STG.E desc[UR8][R10.64+0x14], R29 ;  /* 0x0000141d0a007986 */ /* 0x010fe8000c101908 */
[----:B0-----:R-:W4:Y:S01]  /*0310*/  LDG.E R19, desc[UR8][R12.64+0x6000] ;  /* 0x006000080c137981 */ /* 0x001f22000c1e1900 */
[----:B------:R-:W-:-:S03]  /*0320*/  VIADD R15, R9, 0x4000 ;  /* 0x00004000090f7836 */ /* 0x000fc60000000000 */
[----:B----4-:R0:W-:Y:S04]  /*0330*/  STG.E desc[UR8][R10.64+0x18], R19 ;  /* 0x000018130a007986 */ /* 0x0101e8000c101908 */
[----:B-1----:R-:W4:Y:S01]  /*0340*/  LDG.E R21, desc[UR8][R12.64+0x7000] ;  /* 0x007000080c157981 */ /* 0x002f22000c1e1900 */
[----:B------:R-:W-:Y:S01]  /*0350*/  IMAD.WIDE R14, R15, 0x4, R4 ;  /* 0x000000040f0e7825 */ /* 0x000fe200078e0204 */
[----:B------:R-:W-:Y:S02]  /*0360*/  IADD3 R17, PT, PT, R7, 0x10, RZ ;  /* 0x0000001007117810 */ /* 0x000fe40007ffe0ff */
[----:B----4-:R1:W-:Y:S04]  /*0370*/  STG.E desc[UR8][R10.64+0x1c], R21 ;  /* 0x00001c150a007986 */ /* 0x0103e8000c101908 */
[----:B--2---:R-:W2:Y:S01]  /*0380*/  LDG.E R23, desc[UR8][R14.64+-0x8000] ;  /* 0xff8000080e177981 */ /* 0x004ea2000c1e1900 */
[----:B------:R-:W-:-:S05]  /*0390*/  IMAD.WIDE R16, R17, 0x4, R2 ;  /* 0x0000000411107825 */ /* 0x000fca00078e0202 */
[----:B--2---:R2:W-:Y:S04]  /*03a0*/  STG.E desc[UR8][R16.64+-0x20], R23 ;  /* 0xffffe01710007986 */ /* 0x0045e8000c101908 */
[----:B---3--:R-:W3:Y:S04]  /*03b0*/  LDG.E R25, desc[UR8][R14.64+-0x7000] ;  /* 0xff9000080e197981 */ /* 0x008ee8000c1e1900 */
[----:B---3--:R3:W-:Y:S04]  /*03c0*/  STG.E desc[UR8][R16.64+-0x1c], R25 ;  /* 0xffffe41910007986 */ /* 0x0087e8000c101908 */
[----:B0-----:R-:W4:Y:S04]  /*03d0*/  LDG.E R19, desc[UR8][R14.64+-0x6000] ;  /* 0xffa000080e137981 */ /* 0x001f28000c1e1900 */
[----:B----4-:R0:W-:Y:S04]  /*03e0*/  STG.E desc[UR8][R16.64+-0x18], R19 ;  /* 0xffffe81310007986 */ /* 0x0101e8000c101908 */
[----:B------:R-:W4:Y:S04]  /*03f0*/  LDG.E R13, desc[UR8][R14.64+-0x5000] ;  /* 0xffb000080e0d7981 */ /* 0x000f28000c1e1900 */
[----:B----4-:R4:W-:Y:S04]  /*0400*/  STG.E desc[UR8][R16.64+-0x14], R13 ;  /* 0xffffec0d10007986 */ /* 0x0109e8000c101908 */
[----:B-1----:R-:W5:Y:S04]  /*0410*/  LDG.E R11, desc[UR8][R14.64+-0x4000] ;  /* 0xffc000080e0b7981 */ /* 0x002f68000c1e1900 */
[----:B-----5:R1:W-:Y:S04]  /*0420*/  STG.E desc[UR8][R16.64+-0x10], R11 ;  /* 0xfffff00b10007986 */ /* 0x0203e8000c101908 */
[----:B------:R-:W5:Y:S04]  /*0430*/  LDG.E R21, desc[UR8][R14.64+-0x3000] ;  /* 0xffd000080e157981 */ /* 0x000f68000c1e1900 */
[----:B-----5:R5:W-:Y:S04]  /*0440*/  STG.E desc[UR8][R16.64+-0xc], R21 ;  /* 0xfffff41510007986 */ /* 0x020be8000c101908 */
[----:B--2---:R-:W2:Y:S04]  /*0450*/  LDG.E R23, desc[UR8][R14.64+-0x2000] ;  /* 0xffe000080e177981 */ /* 0x004ea8000c1e1900 */
        /* <DEDUP_REMOVED lines=8> */
[----:B-----5:R-:W-:Y:S04]  /*04e0*/  STG.E desc[UR8][R16.64+0x8], R11 ;  /* 0x0000080b10007986 */ /* 0x020fe8000c101908 */
[----:B------:R-:W5:Y:S04]  /*04f0*/  LDG.E R21, desc[UR8][R14.64+0x3000] ;  /* 0x003000080e157981 */ /* 0x000f68000c1e1900 */
[----:B-----5:R1:W-:Y:S04]  /*0500*/  STG.E desc[UR8][R16.64+0xc], R21 ;  /* 0x00000c1510007986 */ /* 0x0203e8000c101908 */
[----:B--2---:R-:W2:Y:S04]  /*0510*/  LDG.E R23, desc[UR8][R14.64+0x4000] ;  /* 0x004000080e177981 */ /* 0x004ea8000c1e1900 */
[----:B--2---:R2:W-:Y:S04]  /*0520*/  STG.E desc[UR8][R16.64+0x10], R23 ;  /* 0x0000101710007986 */ /* 0x0045e8000c101908 */
[----:B---3--:R-:W3:Y:S04]  /*0530*/  LDG.E R25, desc[UR8][R14.64+0x5000] ;  /* 0x005000080e197981 */ /* 0x008ee8000c1e1900 */
[----:B---3--:R3:W-:Y:S04]  /*0540*/  STG.E desc[UR8][R16.64+0x14], R25 ;  /* 0x0000141910007986 */ /* 0x0087e8000c101908 */
[----:B------:R-:W5:Y:S01]  /*0550*/  LDG.E R27, desc[UR8][R14.64+0x6000] ;  /* 0x006000080e1b7981 */ /* 0x000f62000c1e1900 */
[----:B0-----:R-:W-:-:S03]  /*0560*/  IADD3 R19, PT, PT, R9, 0x8000, RZ ;  /* 0x0000800009137810 */ /* 0x001fc60007ffe0ff */
[----:B-----5:R-:W-:Y:S04]  /*0570*/  STG.E desc[UR8][R16.64+0x18], R27 ;  /* 0x0000181b10007986 */ /* 0x020fe8000c101908 */
[----:B----4-:R-:W4:Y:S01]  /*0580*/  LDG.E R13, desc[UR8][R14.64+0x7000] ;  /* 0x007000080e0d7981 */ /* 0x010f22000c1e1900 */
[----:B------:R-:W-:Y:S01]  /*0590*/  IMAD.WIDE R18, R19, 0x4, R4 ;  /* 0x0000000413127825 */ /* 0x000fe200078e0204 */
[----:B-1----:R-:W-:Y:S02]  /*05a0*/  IADD3 R21, PT, PT, R7, 0x20, RZ ;  /* 0x0000002007157810 */ /* 0x002fe40007ffe0ff */
[----:B----4-:R0:W-:Y:S04]  /*05b0*/  STG.E desc[UR8][R16.64+0x1c], R13 ;  /* 0x00001c0d10007986 */ /* 0x0101e8000c101908 */
[----:B------:R-:W4:Y:S01]  /*05c0*/  LDG.E R11, desc[UR8][R18.64+-0x8000] ;  /* 0xff800008120b7981 */ /* 0x000f22000c1e1900 */
[----:B------:R-:W-:-:S05]  /*05d0*/  IMAD.WIDE R20, R21, 0x4, R2 ;  /* 0x0000000415147825 */ /* 0x000fca00078e0202 */
[----:B----4-:R1:W-:Y:S04]  /*05e0*/  STG.E desc[UR8][R20.64+-0x20], R11 ;  /* 0xffffe00b14007986 */ /* 0x0103e8000c101908 */
[----:B--2---:R-:W2:Y:S04]  /*05f0*/  LDG.E R23, desc[UR8][R18.64+-0x7000] ;  /* 0xff90000812177981 */ /* 0x004ea8000c1e1900 */
[----:B--2---:R2:W-:Y:S04]  /*0600*/  STG.E desc[UR8][R20.64+-0x1c], R23 ;  /* 0xffffe41714007986 */ /* 0x0045e8000c101908 */
[----:B---3--:R-:W3:Y:S04]  /*0610*/  LDG.E R25, desc[UR8][R18.64+-0x6000] ;  /* 0xffa0000812197981 */ /* 0x008ee8000c1e1900 */
[----:B---3--:R3:W-:Y:S04]  /*0620*/  STG.E desc[UR8][R20.64+-0x18], R25 ;  /* 0xffffe81914007986 */ /* 0x0087e8000c101908 */
[----:B------:R-:W4:Y:S04]  /*0630*/  LDG.E R15, desc[UR8][R18.64+-0x5000] ;  /* 0xffb00008120f7981 */ /* 0x000f28000c1e1900 */
[----:B----4-:R4:W-:Y:S04]  /*0640*/  STG.E desc[UR8][R20.64+-0x14], R15 ;  /* 0xffffec0f14007986 */ /* 0x0109e8000c101908 */
[----:B0-----:R-:W5:Y:S04]  /*0650*/  LDG.E R13, desc[UR8][R18.64+-0x4000] ;  /* 0xffc00008120d7981 */ /* 0x001f68000c1e1900 */
[----:B-----5:R0:W-:Y:S04]  /*0660*/  STG.E desc[UR8][R20.64+-0x10], R13 ;  /* 0xfffff00d14007986 */ /* 0x0201e8000c101908 */
[----:B------:R-:W5:Y:S04]  /*0670*/  LDG.E R17, desc[UR8][R18.64+-0x3000] ;  /* 0xffd0000812117981 */ /* 0x000f68000c1e1900 */
[----:B-----5:R5:W-:Y:S04]  /*0680*/  STG.E desc[UR8][R20.64+-0xc], R17 ;  /* 0xfffff41114007986 */ /* 0x020be8000c101908 */
[----:B-1----:R-:W2:Y:S04]  /*0690*/  LDG.E R11, desc[UR8][R18.64+-0x2000] ;  /* 0xffe00008120b7981 */ /* 0x002ea8000c1e1900 */
[----:B--2---:R-:W-:Y:S04]  /*06a0*/  STG.E desc[UR8][R20.64+-0x8], R11 ;  /* 0xfffff80b14007986 */ /* 0x004fe8000c101908 */
[----:B------:R-:W2:Y:S04]  /*06b0*/  LDG.E R23, desc[UR8][R18.64+-0x1000] ;  /* 0xfff0000812177981 */ /* 0x000ea8000c1e1900 */
[----:B--2---:R1:W-:Y:S04]  /*06c0*/  STG.E desc[UR8][R20.64+-0x4], R23 ;  /* 0xfffffc1714007986 */ /* 0x0043e8000c101908 */
[----:B---3--:R-:W2:Y:S04]  /*06d0*/  LDG.E R25, desc[UR8][R18.64] ;  /* 0x0000000812197981 */ /* 0x008ea8000c1e1900 */
[----:B--2---:R2:W-:Y:S04]  /*06e0*/  STG.E desc[UR8][R20.64], R25 ;  /* 0x0000001914007986 */ /* 0x0045e8000c101908 */
[----:B----4-:R-:W3:Y:S04]  /*06f0*/  LDG.E R15, desc[UR8][R18.64+0x1000] ;  /* 0x00100008120f7981 */ /* 0x010ee8000c1e1900 */
[----:B---3--:R-:W-:Y:S04]  /*0700*/  STG.E desc[UR8][R20.64+0x4], R15 ;  /* 0x0000040f14007986 */ /* 0x008fe8000c101908 */
[----:B0-----:R-:W3:Y:S04]  /*0710*/  LDG.E R13, desc[UR8][R18.64+0x2000] ;  /* 0x00200008120d7981 */ /* 0x001ee8000c1e1900 */
[----:B---3--:R0:W-:Y:S04]  /*0720*/  STG.E desc[UR8][R20.64+0x8], R13 ;  /* 0x0000080d14007986 */ /* 0x0081e8000c101908 */
[----:B-----5:R-:W3:Y:S04]  /*0730*/  LDG.E R17, desc[UR8][R18.64+0x3000] ;  /* 0x0030000812117981 */ /* 0x020ee8000c1e1900 */
[----:B---3--:R3:W-:Y:S04]  /*0740*/  STG.E desc[UR8][R20.64+0xc], R17 ;  /* 0x00000c1114007986 */ /* 0x0087e8000c101908 */
[----:B------:R-:W4:Y:S04]  /*0750*/  LDG.E R27, desc[UR8][R18.64+0x4000] ;  /* 0x00400008121b7981 */ /* 0x000f28000c1e1900 */
[----:B----4-:R-:W-:Y:S04]  /*0760*/  STG.E desc[UR8][R20.64+0x10], R27 ;  /* 0x0000101b14007986 */ /* 0x010fe8000c101908 */
[----:B-1----:R-:W4:Y:S04]  /*0770*/  LDG.E R23, desc[UR8][R18.64+0x5000] ;  /* 0x0050000812177981 */ /* 0x002f28000c1e1900 */
[----:B----4-:R1:W-:Y:S04]  /*0780*/  STG.E desc[UR8][R20.64+0x14], R23 ;  /* 0x0000141714007986 */ /* 0x0103e8000c101908 */
[----:B--2---:R-:W2:Y:S01]  /*0790*/  LDG.E R25, desc[UR8][R18.64+0x6000] ;  /* 0x0060000812197981 */ /* 0x004ea2000c1e1900 */
[----:B------:R-:W-:-:S03]  /*07a0*/  VIADD R11, R9, 0xc000 ;  /* 0x0000c000090b7836 */ /* 0x000fc60000000000 */
[----:B--2---:R-:W-:Y:S04]  /*07b0*/  STG.E desc[UR8][R20.64+0x18], R25 ;  /* 0x0000181914007986 */ /* 0x004fe8000c101908 */
[----:B------:R-:W2:Y:S01]  /*07c0*/  LDG.E R29, desc[UR8][R18.64+0x7000] ;  /* 0x00700008121d7981 */ /* 0x000ea2000c1e1900 */
[----:B------:R-:W-:Y:S01]  /*07d0*/  IMAD.WIDE R10, R11, 0x4, R4 ;  /* 0x000000040b0a7825 */ /* 0x000fe200078e0204 */
[----:B0-----:R-:W-:Y:S02]  /*07e0*/  IADD3 R13, PT, PT, R7, 0x30, RZ ;  /* 0x00000030070d7810 */ /* 0x001fe40007ffe0ff */
[----:B--2---:R0:W-:Y:S04]  /*07f0*/  STG.E desc[UR8][R20.64+0x1c], R29 ;  /* 0x00001c1d14007986 */ /* 0x0041e8000c101908 */
[----:B------:R-:W2:Y:S01]  /*0800*/  LDG.E R15, desc[UR8][R10.64+-0x8000] ;  /* 0xff8000080a0f7981 */ /* 0x000ea2000c1e1900 */
[----:B------:R-:W-:-:S05]  /*0810*/  IMAD.WIDE R12, R13, 0x4, R2 ;  /* 0x000000040d0c7825 */ /* 0x000fca00078e0202 */
[----:B--2---:R2:W-:Y:S04]  /*0820*/  STG.E desc[UR8][R12.64+-0x20], R15 ;  /* 0xffffe00f0c007986 */ /* 0x0045e8000c101908 */
[----:B---3--:R-:W3:Y:S04]  /*0830*/  LDG.E R17, desc[UR8][R10.64+-0x7000] ;  /* 0xff9000080a117981 */ /* 0x008ee8000c1e1900 */
[----:B---3--:R3:W-:Y:S04]  /*0840*/  STG.E desc[UR8][R12.64+-0x1c], R17 ;  /* 0xffffe4110c007986 */ /* 0x0087e8000c101908 */
[----:B-1----:R-:W4:Y:S04]  /*0850*/  LDG.E R23, desc[UR8][R10.64+-0x6000] ;  /* 0xffa000080a177981 */ /* 0x002f28000c1e1900 */
[----:B----4-:R1:W-:Y:S04]  /*0860*/  STG.E desc[UR8][R12.64+-0x18], R23 ;  /* 0xffffe8170c007986 */ /* 0x0103e8000c101908 */
[----:B------:R-:W4:Y:S04]  /*0870*/  LDG.E R19, desc[UR8][R10.64+-0x5000] ;  /* 0xffb000080a137981 */ /* 0x000f28000c1e1900 */
[----:B----4-:R4:W-:Y:S04]  /*0880*/  STG.E desc[UR8][R12.64+-0x14], R19 ;  /* 0xffffec130c007986 */ /* 0x0109e8000c101908 */
[----:B0-----:R-:W5:Y:S04]  /*0890*/  LDG.E R21, desc[UR8][R10.64+-0x4000] ;  /* 0xffc000080a157981 */ /* 0x001f68000c1e1900 */
[----:B-----5:R0:W-:Y:S04]  /*08a0*/  STG.E desc[UR8][R12.64+-0x10], R21 ;  /* 0xfffff0150c007986 */ /* 0x0201e8000c101908 */
[----:B------:R-:W5:Y:S04]  /*08b0*/  LDG.E R25, desc[UR8][R10.64+-0x3000] ;  /* 0xffd000080a197981 */ /* 0x000f68000c1e1900 */
[----:B-----5:R5:W-:Y:S04]  /*08c0*/  STG.E desc[UR8][R12.64+-0xc], R25 ;  /* 0xfffff4190c007986 */ /* 0x020be8000c101908 */
[----:B--2---:R-:W2:Y:S04]  /*08d0*/  LDG.E R15, desc[UR8][R10.64+-0x2000] ;  /* 0xffe000080a0f7981 */ /* 0x004ea8000c1e1900 */
        /* <DEDUP_REMOVED lines=13> */
[----:B---3--:R-:W2:Y:S04]  /*09b0*/  LDG.E R17, desc[UR8][R10.64+0x5000] ;  /* 0x005000080a117981 */ /* 0x008ea8000c1e1900 */
[----:B--2---:R0:W-:Y:S04]  /*09c0*/  STG.E desc[UR8][R12.64+0x14], R17 ;  /* 0x000014110c007986 */ /* 0x0041e8000c101908 */
[----:B-1----:R-:W2:Y:S04]  /*09d0*/  LDG.E R23, desc[UR8][R10.64+0x6000] ;  /* 0x006000080a177981 */ /* 0x002ea8000c1e1900 */
[----:B--2---:R0:W-:Y:S04]  /*09e0*/  STG.E desc[UR8][R12.64+0x18], R23 ;  /* 0x000018170c007986 */ /* 0x0041e8000c101908 */
[----:B----4-:R-:W2:Y:S01]  /*09f0*/  LDG.E R19, desc[UR8][R10.64+0x7000] ;  /* 0x007000080a137981 */ /* 0x010ea2000c1e1900 */
[----:B------:R-:W-:Y:S01]  /*0a00*/  UIADD3 UR4, UPT, UPT, UR4, 0x40, URZ ;  /* 0x0000004004047890 */ /* 0x000fe2000fffe0ff */
[----:B------:R-:W-:-:S02]  /*0a10*/  IADD3 R9, PT, PT, R9, 0x10000, RZ ;  /* 0x0001000009097810 */ /* 0x000fc40007ffe0ff */
[----:B------:R-:W-:Y:S01]  /*0a20*/  IADD3 R7, PT, PT, R7, 0x40, RZ ;  /* 0x0000004007077810 */ /* 0x000fe20007ffe0ff */
[----:B------:R-:W-:Y:S01]  /*0a30*/  UISETP.NE.AND UP0, UPT, UR4, 0x400, UPT ;  /* 0x000004000400788c */ /* 0x000fe2000bf05270 */
[----:B--2---:R0:W-:Y:S08]  /*0a40*/  STG.E desc[UR8][R12.64+0x1c], R19 ;  /* 0x00001c130c007986 */ /* 0x0041f0000c101908 */
[----:B------:R-:W-:Y:S05]  /*0a50*/  BRA.U UP0, `(.L_x_2) ;  /* 0xfffffff500b47547 */ /* 0x000fea000b83ffff */
[----:B------:R-:W-:Y:S05]  /*0a60*/  EXIT ;  /* 0x000000000000794d */ /* 0x000fea0003800000 */
.L_x_3:
        /* <DEDUP_REMOVED lines=9> */
.L_x_5:


//--------------------- .nv.shared.reserved.0     --------------------------
	.section	.nv.shared.reserved.0,"aw",@nobits
	.weak		__nv_reservedSMEM_offset_0_alias
	.size		__nv_reservedSMEM_offset_0_alias, 0, 64
	.other		__nv_reservedSMEM_offset_0_alias,@"STO_CUDA_RESERVED_SHARED STV_DEFAULT"
__nv_reservedSMEM_offset_0_alias:
	.zero		0
	.zero		64


//--------------------- .nv.constant0._Z16coalesced_kernelPfS_ --------------------------
	.section	.nv.constant0._Z16coalesced_kernelPfS_,"a",@progbits
	.sectionflags	@""
	.align	4
.nv.constant0._Z16coalesced_kernelPfS_:
	.zero		912


//--------------------- .nv.constant0._Z20non_coalesced_kernelPfS_ --------------------------
	.section	.nv.constant0._Z20non_coalesced_kernelPfS_,"a",@progbits
	.sectionflags	@""
	.align	4
.nv.constant0._Z20non_coalesced_kernelPfS_:
	.zero		912


//--------------------- SYMBOLS --------------------------

	.type		.nv.reservedSmem.offset0,@object
	.size		.nv.reservedSmem.offset0,0x4
